	.headerflags	@"EF_CUDA_TEXMODE_UNIFIED EF_CUDA_64BIT_ADDRESS EF_CUDA_ACCELERATORS EF_CUDA_SM90 EF_CUDA_VIRTUAL_SM(EF_CUDA_SM90)"
	.elftype	@"ET_EXEC"


//--------------------- .nv.info                  --------------------------
	.section	.nv.info,"",@"SHT_CUDA_INFO"
	.align	4


	//----- nvinfo : EIATTR_REGCOUNT
	.align		4
        /*0000*/ 	.byte	0x04, 0x2f
        /*0002*/ 	.short	(.L_3 - .L_2)
	.align		4
.L_2:
        /*0004*/ 	.word	index@(triton_poi_fused__native_batch_norm_legit_no_training_relu_6)
        /*0008*/ 	.word	0x00000026


	//----- nvinfo : EIATTR_MIN_STACK_SIZE
	.align		4
.L_3:
        /*000c*/ 	.byte	0x04, 0x12
        /*000e*/ 	.short	(.L_5 - .L_4)
	.align		4
.L_4:
        /*0010*/ 	.word	index@(triton_poi_fused__native_batch_norm_legit_no_training_relu_6)
        /*0014*/ 	.word	0x00000000


	//----- nvinfo : EIATTR_FRAME_SIZE
	.align		4
.L_5:
        /*0018*/ 	.byte	0x04, 0x11
        /*001a*/ 	.short	(.L_7 - .L_6)
	.align		4
.L_6:
        /*001c*/ 	.word	index@(triton_poi_fused__native_batch_norm_legit_no_training_relu_6)
        /*0020*/ 	.word	0x00000000


	//----- nvinfo : EIATTR_MIN_STACK_SIZE
	.align		4
.L_7:
        /*0024*/ 	.byte	0x04, 0x12
        /*0026*/ 	.short	(.L_9 - .L_8)
	.align		4
.L_8:
        /*0028*/ 	.word	index@(triton_poi_fused__native_batch_norm_legit_no_training_relu_6)
        /*002c*/ 	.word	0x00000000
.L_9:


//--------------------- .nv.info.triton_poi_fused__native_batch_norm_legit_no_training_relu_6 --------------------------
	.section	.nv.info.triton_poi_fused__native_batch_norm_legit_no_training_relu_6,"",@"SHT_CUDA_INFO"
	.sectionflags	@""
	.align	4


	//----- nvinfo : EIATTR_CUDA_API_VERSION
	.align		4
        /*0000*/ 	.byte	0x04, 0x37
        /*0002*/ 	.short	(.L_11 - .L_10)
.L_10:
        /*0004*/ 	.word	0x0000007c


	//----- nvinfo : EIATTR_KPARAM_INFO
	.align		4
.L_11:
        /*0008*/ 	.byte	0x04, 0x17
        /*000a*/ 	.short	(.L_13 - .L_12)
.L_12:
        /*000c*/ 	.word	0x00000000
        /*0010*/ 	.short	0x0006
        /*0012*/ 	.short	0x0030
        /*0014*/ 	.byte	0x00, 0xf0, 0x11, 0x00


	//----- nvinfo : EIATTR_KPARAM_INFO
	.align		4
.L_13:
        /*0018*/ 	.byte	0x04, 0x17
        /*001a*/ 	.short	(.L_15 - .L_14)
.L_14:
        /*001c*/ 	.word	0x00000000
        /*0020*/ 	.short	0x0005
        /*0022*/ 	.short	0x0028
        /*0024*/ 	.byte	0x00, 0xf4, 0x21, 0x00


	//----- nvinfo : EIATTR_KPARAM_INFO
	.align		4
.L_15:
        /*0028*/ 	.byte	0x04, 0x17
        /*002a*/ 	.short	(.L_17 - .L_16)
.L_16:
        /*002c*/ 	.word	0x00000000
        /*0030*/ 	.short	0x0004
        /*0032*/ 	.short	0x0020
        /*0034*/ 	.byte	0x00, 0xf4, 0x21, 0x00


	//----- nvinfo : EIATTR_KPARAM_INFO
	.align		4
.L_17:
        /*0038*/ 	.byte	0x04, 0x17
        /*003a*/ 	.short	(.L_19 - .L_18)
.L_18:
        /*003c*/ 	.word	0x00000000
        /*0040*/ 	.short	0x0003
        /*0042*/ 	.short	0x0018
        /*0044*/ 	.byte	0x00, 0xf4, 0x21, 0x00


	//----- nvinfo : EIATTR_KPARAM_INFO
	.align		4
.L_19:
        /*0048*/ 	.byte	0x04, 0x17
        /*004a*/ 	.short	(.L_21 - .L_20)
.L_20:
        /*004c*/ 	.word	0x00000000
        /*0050*/ 	.short	0x0002
        /*0052*/ 	.short	0x0010
        /*0054*/ 	.byte	0x00, 0xf4, 0x21, 0x00


	//----- nvinfo : EIATTR_KPARAM_INFO
	.align		4
.L_21:
        /*0058*/ 	.byte	0x04, 0x17
        /*005a*/ 	.short	(.L_23 - .L_22)
.L_22:
        /*005c*/ 	.word	0x00000000
        /*0060*/ 	.short	0x0001
        /*0062*/ 	.short	0x0008
        /*0064*/ 	.byte	0x00, 0xf4, 0x21, 0x00


	//----- nvinfo : EIATTR_KPARAM_INFO
	.align		4
.L_23:
        /*0068*/ 	.byte	0x04, 0x17
        /*006a*/ 	.short	(.L_25 - .L_24)
.L_24:
        /*006c*/ 	.word	0x00000000
        /*0070*/ 	.short	0x0000
        /*0072*/ 	.short	0x0000
        /*0074*/ 	.byte	0x00, 0xf4, 0x21, 0x00


	//----- nvinfo : EIATTR_SPARSE_MMA_MASK
	.align		4
.L_25:
        /*0078*/ 	.byte	0x03, 0x50
        /*007a*/ 	.short	0x0000


	//----- nvinfo : EIATTR_MAXREG_COUNT
	.align		4
        /*007c*/ 	.byte	0x03, 0x1b
        /*007e*/ 	.short	0x00ff


	//----- nvinfo : EIATTR_EXIT_INSTR_OFFSETS
	.align		4
        /*0080*/ 	.byte	0x04, 0x1c
        /*0082*/ 	.short	(.L_27 - .L_26)


	//   ....[0]....
.L_26:
        /*0084*/ 	.word	0x00000a50


	//----- nvinfo : EIATTR_REQNTID
	.align		4
.L_27:
        /*0088*/ 	.byte	0x04, 0x10
        /*008a*/ 	.short	(.L_29 - .L_28)
.L_28:
        /*008c*/ 	.word	0x00000080
        /*0090*/ 	.word	0x00000001
        /*0094*/ 	.word	0x00000001


	//----- nvinfo : EIATTR_CBANK_PARAM_SIZE
	.align		4
.L_29:
        /*0098*/ 	.byte	0x03, 0x19
        /*009a*/ 	.short	0x0034


	//----- nvinfo : EIATTR_PARAM_CBANK
	.align		4
        /*009c*/ 	.byte	0x04, 0x0a
        /*009e*/ 	.short	(.L_31 - .L_30)
	.align		4
.L_30:
        /*00a0*/ 	.word	index@(.nv.constant0.triton_poi_fused__native_batch_norm_legit_no_training_relu_6)
        /*00a4*/ 	.short	0x0210
        /*00a6*/ 	.short	0x0034


	//----- nvinfo : EIATTR_SW_WAR
	.align		4
.L_31:
        /*00a8*/ 	.byte	0x04, 0x36
        /*00aa*/ 	.short	(.L_33 - .L_32)
.L_32:
        /*00ac*/ 	.word	0x00000008
.L_33:


//--------------------- .nv.callgraph             --------------------------
	.section	.nv.callgraph,"",@"SHT_CUDA_CALLGRAPH"
	.align	4
	.sectionentsize	8
	.align		4
        /*0000*/ 	.word	0x00000000
	.align		4
        /*0004*/ 	.word	0xffffffff
	.align		4
        /*0008*/ 	.word	0x00000000
	.align		4
        /*000c*/ 	.word	0xfffffffe
	.align		4
        /*0010*/ 	.word	0x00000000
	.align		4
        /*0014*/ 	.word	0xfffffffd
	.align		4
        /*0018*/ 	.word	0x00000000
	.align		4
        /*001c*/ 	.word	0xfffffffc


//--------------------- .nv.constant4             --------------------------
	.section	.nv.constant4,"a",@progbits
	.align	8
	.align		8
.nv.constant4:
        /*0000*/ 	.dword	_$_str
	.align		8
        /*0008*/ 	.dword	_$_str_$_2


//--------------------- .text.triton_poi_fused__native_batch_norm_legit_no_training_relu_6 --------------------------
	.section	.text.triton_poi_fused__native_batch_norm_legit_no_training_relu_6,"ax",@progbits
	.align	128
        .global         triton_poi_fused__native_batch_norm_legit_no_training_relu_6
        .type           triton_poi_fused__native_batch_norm_legit_no_training_relu_6,@function
        .size           triton_poi_fused__native_batch_norm_legit_no_training_relu_6,(.L_x_1 - triton_poi_fused__native_batch_norm_legit_no_training_relu_6)
        .other          triton_poi_fused__native_batch_norm_legit_no_training_relu_6,@"STO_CUDA_ENTRY STV_DEFAULT"
triton_poi_fused__native_batch_norm_legit_no_training_relu_6:
.text.triton_poi_fused__native_batch_norm_legit_no_training_relu_6:
[----:B------:R-:W-:Y:S01]  /*0000*/  LDC R1, c[0x0][0x28] ;  /* 0x00000a00ff017b82 */ /* 0x000fe20000000800 */
[----:B------:R-:W1:Y:S07]  /*0010*/  S2R R0, SR_TID.X ;  /* 0x0000000000007919 */ /* 0x000e6e0000002100 */
[----:B------:R-:W2:Y:S01]  /*0020*/  LDC.64 R16, c[0x0][0x220] ;  /* 0x00008800ff107b82 */ /* 0x000ea20000000a00 */
[----:B------:R-:W-:Y:S01]  /*0030*/  ULDC.64 UR4, c[0x0][0x208] ;  /* 0x0000820000047ab9 */ /* 0x000fe20000000a00 */
[----:B------:R-:W3:Y:S06]  /*0040*/  S2R R3, SR_CTAID.X ;  /* 0x0000000000037919 */ /* 0x000eec0000002500 */
[----:B------:R-:W4:Y:S08]  /*0050*/  LDC.64 R20, c[0x0][0x218] ;  /* 0x00008600ff147b82 */ /* 0x000f300000000a00 */
[----:B------:R-:W5:Y:S08]  /*0060*/  LDC.64 R22, c[0x0][0x210] ;  /* 0x00008400ff167b82 */ /* 0x000f700000000a00 */
[----:B------:R-:W5:Y:S01]  /*0070*/  LDC.64 R32, c[0x0][0x230] ;  /* 0x00008c00ff207b82 */ /* 0x000f620000000a00 */
[----:B-1----:R-:W-:-:S04]  /*0080*/  SHF.L.U32 R0, R0, 0x2, RZ ;  /* 0x0000000200007819 */ /* 0x002fc800000006ff */
[----:B------:R-:W-:-:S04]  /*0090*/  LOP3.LUT R0, R0, 0x1fc, RZ, 0xc0, !PT ;  /* 0x000001fc00007812 */ /* 0x000fc800078ec0ff */
[----:B---3--:R-:W-:-:S05]  /*00a0*/  LEA R2, R3, R0, 0xa ;  /* 0x0000000003027211 */ /* 0x008fca00078e50ff */
[----:B------:R-:W-:-:S05]  /*00b0*/  IMAD.HI R0, R2, 0x2aaaaaab, RZ ;  /* 0x2aaaaaab02007827 */ /* 0x000fca00078e02ff */
[----:B------:R-:W-:-:S04]  /*00c0*/  SHF.R.U32.HI R3, RZ, 0x1f, R0 ;  /* 0x0000001fff037819 */ /* 0x000fc80000011600 */
[----:B------:R-:W-:-:S05]  /*00d0*/  LEA.HI R3, R0, R3, RZ, 0x1c ;  /* 0x0000000300037211 */ /* 0x000fca00078fe0ff */
[----:B------:R-:W-:-:S04]  /*00e0*/  IMAD R19, R3, -0x60, R2 ;  /* 0xffffffa003137824 */ /* 0x000fc800078e0202 */
[----:B--2---:R-:W-:-:S06]  /*00f0*/  IMAD.WIDE R12, R19, 0x4, R16 ;  /* 0x00000004130c7825 */ /* 0x004fcc00078e0210 */
[----:B------:R-:W2:Y:S01]  /*0100*/  LDG.E.EL.128 R12, desc[UR4][R12.64] ;  /* 0x000000040c0c7981 */ /* 0x000ea2000c2e1d00 */
[----:B------:R-:W-:Y:S01]  /*0110*/  IADD3 R3, R2, 0x200, RZ ;  /* 0x0000020002037810 */ /* 0x000fe20007ffe0ff */
[----:B----4-:R-:W-:-:S04]  /*0120*/  IMAD.WIDE R8, R19, 0x4, R20 ;  /* 0x0000000413087825 */ /* 0x010fc800078e0214 */
[----:B------:R-:W-:Y:S02]  /*0130*/  IMAD.HI R0, R3, 0x2aaaaaab, RZ ;  /* 0x2aaaaaab03007827 */ /* 0x000fe400078e02ff */
[----:B------:R-:W3:Y:S02]  /*0140*/  LDG.E.EL.128 R8, desc[UR4][R8.64] ;  /* 0x0000000408087981 */ /* 0x000ee4000c2e1d00 */
[----:B-----5:R-:W-:Y:S01]  /*0150*/  IMAD.WIDE R22, R2, 0x4, R22 ;  /* 0x0000000402167825 */ /* 0x020fe200078e0216 */
[----:B------:R-:W-:-:S04]  /*0160*/  SHF.R.U32.HI R25, RZ, 0x1f, R0 ;  /* 0x0000001fff197819 */ /* 0x000fc80000011600 */
[----:B------:R-:W3:Y:S01]  /*0170*/  LDG.E.128 R4, desc[UR4][R22.64] ;  /* 0x0000000416047981 */ /* 0x000ee2000c1e1d00 */
[----:B------:R-:W-:-:S03]  /*0180*/  LEA.HI R0, R0, R25, RZ, 0x1c ;  /* 0x0000001900007211 */ /* 0x000fc600078fe0ff */
[----:B------:R1:W4:Y:S02]  /*0190*/  LDG.E.128 R28, desc[UR4][R22.64+0x800] ;  /* 0x00080004161c7981 */ /* 0x000324000c1e1d00 */
[----:B------:R-:W-:-:S04]  /*01a0*/  IMAD R3, R0, -0x60, R3 ;  /* 0xffffffa000037824 */ /* 0x000fc800078e0203 */
[----:B------:R-:W-:Y:S01]  /*01b0*/  IMAD.WIDE R24, R3, 0x4, R20 ;  /* 0x0000000403187825 */ /* 0x000fe200078e0214 */
[----:B-1----:R-:W1:Y:S05]  /*01c0*/  LDC.64 R22, c[0x0][0x228] ;  /* 0x00008a00ff167b82 */ /* 0x002e6a0000000a00 */
[----:B------:R-:W4:Y:S01]  /*01d0*/  LDG.E.EL.128 R24, desc[UR4][R24.64] ;  /* 0x0000000418187981 */ /* 0x000f22000c2e1d00 */
[----:B------:R-:W-:Y:S01]  /*01e0*/  HFMA2.MMA R0, -RZ, RZ, 1.625, 0 ;  /* 0x3e800000ff007435 */ /* 0x000fe200000001ff */
[----:B-1----:R-:W-:-:S04]  /*01f0*/  IMAD.WIDE R34, R19, 0x4, R22 ;  /* 0x0000000413227825 */ /* 0x002fc800078e0216 */
[----:B--2---:R-:W-:Y:S01]  /*0200*/  FADD R18, R12, 0.0010000000474974513054 ;  /* 0x3a83126f0c127421 */ /* 0x004fe20000000000 */
[----:B------:R-:W-:-:S05]  /*0210*/  FADD R20, R13, 0.0010000000474974513054 ;  /* 0x3a83126f0d147421 */ /* 0x000fca0000000000 */
[----:B------:R-:W1:Y:S01]  /*0220*/  MUFU.SQRT R18, R18 ;  /* 0x0000001200127308 */ /* 0x000e620000002000 */
[----:B------:R-:W-:-:S07]  /*0230*/  FADD R14, R14, 0.0010000000474974513054 ;  /* 0x3a83126f0e0e7421 */ /* 0x000fce0000000000 */
[----:B------:R-:W2:Y:S01]  /*0240*/  MUFU.SQRT R20, R20 ;  /* 0x0000001400147308 */ /* 0x000ea20000002000 */
[----:B------:R-:W-:-:S07]  /*0250*/  FADD R15, R15, 0.0010000000474974513054 ;  /* 0x3a83126f0f0f7421 */ /* 0x000fce0000000000 */
[----:B------:R-:W5:Y:S01]  /*0260*/  MUFU.SQRT R12, R14 ;  /* 0x0000000e000c7308 */ /* 0x000f620000002000 */
[----:B-1----:R-:W-:-:S07]  /*0270*/  FSETP.GT.AND P6, PT, R18, 8.50705917302346158658e+37, PT ;  /* 0x7e8000001200780b */ /* 0x002fce0003fc4000 */
[----:B------:R-:W1:Y:S01]  /*0280*/  MUFU.SQRT R13, R15 ;  /* 0x0000000f000d7308 */ /* 0x000e620000002000 */
[----:B--2---:R-:W-:Y:S02]  /*0290*/  FSETP.GT.AND P5, PT, R20, 8.50705917302346158658e+37, PT ;  /* 0x7e8000001400780b */ /* 0x004fe40003fa4000 */
[----:B------:R-:W-:Y:S02]  /*02a0*/  FSETP.GEU.AND P4, PT, R18, 1.175494350822287508e-38, PT ;  /* 0x008000001200780b */ /* 0x000fe40003f8e000 */
[----:B------:R-:W-:Y:S02]  /*02b0*/  FSETP.GEU.AND P3, PT, R20, 1.175494350822287508e-38, PT ;  /* 0x008000001400780b */ /* 0x000fe40003f6e000 */
[----:B-----5:R-:W-:Y:S01]  /*02c0*/  FSETP.GT.AND P2, PT, R12, 8.50705917302346158658e+37, PT ;  /* 0x7e8000000c00780b */ /* 0x020fe20003f44000 */
[----:B------:R-:W-:Y:S01]  /*02d0*/  @P6 FMUL R18, R18, 0.25 ;  /* 0x3e80000012126820 */ /* 0x000fe20000400000 */
[----:B---3--:R-:W-:Y:S01]  /*02e0*/  FADD R4, R4, -R8 ;  /* 0x8000000804047221 */ /* 0x008fe20000000000 */
[----:B------:R-:W-:-:S02]  /*02f0*/  FSETP.GEU.AND P0, PT, R12, 1.175494350822287508e-38, PT ;  /* 0x008000000c00780b */ /* 0x000fc40003f0e000 */
[----:B------:R-:W-:Y:S02]  /*0300*/  FSEL R8, R0, 1, P6 ;  /* 0x3f80000000087808 */ /* 0x000fe40003000000 */
[----:B------:R-:W-:Y:S01]  /*0310*/  @P5 FMUL R20, R20, 0.25 ;  /* 0x3e80000014145820 */ /* 0x000fe20000400000 */
[C---:B-1----:R-:W-:Y:S01]  /*0320*/  FSETP.GT.AND P1, PT, R13.reuse, 8.50705917302346158658e+37, PT ;  /* 0x7e8000000d00780b */ /* 0x042fe20003f24000 */
[----:B------:R-:W-:Y:S01]  /*0330*/  @!P4 FMUL R18, R18, 16777216 ;  /* 0x4b8000001212c820 */ /* 0x000fe20000400000 */
[----:B------:R-:W-:Y:S01]  /*0340*/  FSETP.GEU.AND P6, PT, R13, 1.175494350822287508e-38, PT ;  /* 0x008000000d00780b */ /* 0x000fe20003fce000 */
[----:B------:R-:W-:Y:S01]  /*0350*/  @!P3 FMUL R20, R20, 16777216 ;  /* 0x4b8000001414b820 */ /* 0x000fe20000400000 */
[----:B------:R-:W-:Y:S02]  /*0360*/  FADD R5, R5, -R9 ;  /* 0x8000000905057221 */ /* 0x000fe40000000000 */
[----:B------:R-:W1:Y:S01]  /*0370*/  MUFU.RCP R9, R18 ;  /* 0x0000001200097308 */ /* 0x000e620000001000 */
[----:B------:R-:W-:Y:S01]  /*0380*/  @P2 FMUL R12, R12, 0.25 ;  /* 0x3e8000000c0c2820 */ /* 0x000fe20000400000 */
[----:B------:R-:W-:-:S06]  /*0390*/  FADD R7, R7, -R11 ;  /* 0x8000000b07077221 */ /* 0x000fcc0000000000 */
[----:B------:R-:W2:Y:S01]  /*03a0*/  MUFU.RCP R20, R20 ;  /* 0x0000001400147308 */ /* 0x000ea20000001000 */
[----:B------:R-:W-:Y:S01]  /*03b0*/  @P1 FMUL R13, R13, 0.25 ;  /* 0x3e8000000d0d1820 */ /* 0x000fe20000400000 */
[----:B------:R-:W-:Y:S01]  /*03c0*/  @!P0 FMUL R12, R12, 16777216 ;  /* 0x4b8000000c0c8820 */ /* 0x000fe20000400000 */
[----:B------:R-:W-:Y:S01]  /*03d0*/  FSEL R11, R0, 1, P5 ;  /* 0x3f800000000b7808 */ /* 0x000fe20002800000 */
[----:B----4-:R-:W-:Y:S01]  /*03e0*/  FADD R29, R29, -R25 ;  /* 0x800000191d1d7221 */ /* 0x010fe20000000000 */
[----:B------:R-:W-:Y:S01]  /*03f0*/  @!P6 FMUL R13, R13, 16777216 ;  /* 0x4b8000000d0de820 */ /* 0x000fe20000400000 */
[----:B------:R-:W-:Y:S01]  /*0400*/  FADD R24, R28, -R24 ;  /* 0x800000181c187221 */ /* 0x000fe20000000000 */
[----:B------:R-:W-:Y:S01]  /*0410*/  @!P4 FMUL R8, R8, 16777216 ;  /* 0x4b8000000808c820 */ /* 0x000fe20000400000 */
[----:B------:R-:W3:Y:S01]  /*0420*/  MUFU.RCP R25, R12 ;  /* 0x0000000c00197308 */ /* 0x000ee20000001000 */
[----:B------:R-:W-:Y:S02]  /*0430*/  @!P3 FMUL R11, R11, 16777216 ;  /* 0x4b8000000b0bb820 */ /* 0x000fe40000400000 */
[----:B-1----:R-:W-:Y:S01]  /*0440*/  FMUL R9, R9, R8 ;  /* 0x0000000809097220 */ /* 0x002fe20000400000 */
[----:B------:R-:W-:-:S04]  /*0450*/  FSEL R8, R0, 1, P2 ;  /* 0x3f80000000087808 */ /* 0x000fc80001000000 */
[----:B------:R-:W1:Y:S01]  /*0460*/  MUFU.RCP R28, R13 ;  /* 0x0000000d001c7308 */ /* 0x000e620000001000 */
[----:B--2---:R-:W-:Y:S01]  /*0470*/  FMUL R18, R20, R11 ;  /* 0x0000000b14127220 */ /* 0x004fe20000400000 */
[----:B------:R-:W-:Y:S01]  /*0480*/  FSEL R11, R0, 1, P1 ;  /* 0x3f800000000b7808 */ /* 0x000fe20000800000 */
[----:B------:R-:W-:Y:S01]  /*0490*/  @!P0 FMUL R8, R8, 16777216 ;  /* 0x4b80000008088820 */ /* 0x000fe20000400000 */
[----:B------:R-:W-:-:S03]  /*04a0*/  FMUL R21, R9, R4 ;  /* 0x0000000409157220 */ /* 0x000fc60000400000 */
[----:B------:R-:W-:Y:S01]  /*04b0*/  @!P6 FMUL R11, R11, 16777216 ;  /* 0x4b8000000b0be820 */ /* 0x000fe20000400000 */
[----:B---3--:R-:W-:Y:S01]  /*04c0*/  FMUL R25, R25, R8 ;  /* 0x0000000819197220 */ /* 0x008fe20000400000 */
[----:B------:R-:W-:Y:S01]  /*04d0*/  FADD R6, R6, -R10 ;  /* 0x8000000a06067221 */ /* 0x000fe20000000000 */
[----:B0-----:R-:W-:-:S04]  /*04e0*/  IMAD.WIDE R8, R19, 0x4, R32 ;  /* 0x0000000413087825 */ /* 0x001fc800078e0220 */
[----:B------:R-:W-:Y:S01]  /*04f0*/  FMUL R18, R18, R5 ;  /* 0x0000000512127220 */ /* 0x000fe20000400000 */
[----:B-1----:R-:W-:Y:S01]  /*0500*/  FMUL R28, R28, R11 ;  /* 0x0000000b1c1c7220 */ /* 0x002fe20000400000 */
[----:B------:R-:W-:Y:S01]  /*0510*/  FMUL R25, R25, R6 ;  /* 0x0000000619197220 */ /* 0x000fe20000400000 */
[----:B------:R-:W2:Y:S02]  /*0520*/  LDG.E.EL.128 R8, desc[UR4][R8.64] ;  /* 0x0000000408087981 */ /* 0x000ea4000c2e1d00 */
[----:B------:R-:W-:Y:S02]  /*0530*/  FMUL R28, R28, R7 ;  /* 0x000000071c1c7220 */ /* 0x000fe40000400000 */
[----:B------:R-:W2:Y:S01]  /*0540*/  LDG.E.EL.128 R4, desc[UR4][R34.64] ;  /* 0x0000000422047981 */ /* 0x000ea2000c2e1d00 */
[----:B------:R-:W-:-:S06]  /*0550*/  IMAD.WIDE R12, R3, 0x4, R16 ;  /* 0x00000004030c7825 */ /* 0x000fcc00078e0210 */
[----:B------:R-:W3:Y:S01]  /*0560*/  LDG.E.EL.128 R12, desc[UR4][R12.64] ;  /* 0x000000040c0c7981 */ /* 0x000ee2000c2e1d00 */
[----:B------:R-:W-:-:S04]  /*0570*/  IMAD.WIDE R16, R3, 0x4, R22 ;  /* 0x0000000403107825 */ /* 0x000fc800078e0216 */
[----:B------:R-:W-:-:S04]  /*0580*/  IMAD.WIDE R22, R3, 0x4, R32 ;  /* 0x0000000403167825 */ /* 0x000fc800078e0220 */
[----:B--2---:R-:W-:Y:S01]  /*0590*/  FFMA R4, R4, R21, R8 ;  /* 0x0000001504047223 */ /* 0x004fe20000000008 */
[----:B------:R-:W-:Y:S01]  /*05a0*/  FFMA R5, R5, R18, R9 ;  /* 0x0000001205057223 */ /* 0x000fe20000000009 */
[----:B------:R-:W2:Y:S04]  /*05b0*/  LDG.E.EL.128 R20, desc[UR4][R22.64] ;  /* 0x0000000416147981 */ /* 0x000ea8000c2e1d00 */
[----:B------:R-:W2:Y:S01]  /*05c0*/  LDG.E.EL.128 R16, desc[UR4][R16.64] ;  /* 0x0000000410107981 */ /* 0x000ea2000c2e1d00 */
[----:B---3--:R-:W-:-:S06]  /*05d0*/  FADD R3, R12, 0.0010000000474974513054 ;  /* 0x3a83126f0c037421 */ /* 0x008fcc0000000000 */
[----:B------:R-:W0:Y:S01]  /*05e0*/  MUFU.SQRT R3, R3 ;  /* 0x0000000300037308 */ /* 0x000e220000002000 */
[----:B------:R-:W-:Y:S01]  /*05f0*/  FADD R13, R13, 0.0010000000474974513054 ;  /* 0x3a83126f0d0d7421 */ /* 0x000fe20000000000 */
[----:B------:R-:W-:Y:S01]  /*0600*/  FADD R14, R14, 0.0010000000474974513054 ;  /* 0x3a83126f0e0e7421 */ /* 0x000fe20000000000 */
[----:B------:R-:W-:Y:S01]  /*0610*/  FADD R15, R15, 0.0010000000474974513054 ;  /* 0x3a83126f0f0f7421 */ /* 0x000fe20000000000 */
[----:B------:R-:W-:Y:S01]  /*0620*/  FFMA R6, R6, R25, R10 ;  /* 0x0000001906067223 */ /* 0x000fe2000000000a */
[----:B------:R-:W-:-:S03]  /*0630*/  FFMA R7, R7, R28, R11 ;  /* 0x0000001c07077223 */ /* 0x000fc6000000000b */
[----:B------:R-:W1:Y:S08]  /*0640*/  MUFU.SQRT R11, R13 ;  /* 0x0000000d000b7308 */ /* 0x000e700000002000 */
[----:B------:R-:W3:Y:S01]  /*0650*/  MUFU.SQRT R12, R14 ;  /* 0x0000000e000c7308 */ /* 0x000ee20000002000 */
[----:B0-----:R-:W-:-:S07]  /*0660*/  FSETP.GT.AND P6, PT, R3, 8.50705917302346158658e+37, PT ;  /* 0x7e8000000300780b */ /* 0x001fce0003fc4000 */
[----:B------:R-:W0:Y:S01]  /*0670*/  MUFU.SQRT R10, R15 ;  /* 0x0000000f000a7308 */ /* 0x000e220000002000 */
[----:B------:R-:W-:Y:S02]  /*0680*/  FSETP.GEU.AND P5, PT, R3, 1.175494350822287508e-38, PT ;  /* 0x008000000300780b */ /* 0x000fe40003fae000 */
[----:B-1----:R-:W-:Y:S02]  /*0690*/  FSETP.GT.AND P4, PT, R11, 8.50705917302346158658e+37, PT ;  /* 0x7e8000000b00780b */ /* 0x002fe40003f84000 */
[----:B---3--:R-:W-:Y:S01]  /*06a0*/  FSETP.GT.AND P2, PT, R12, 8.50705917302346158658e+37, PT ;  /* 0x7e8000000c00780b */ /* 0x008fe20003f44000 */
[----:B------:R-:W-:Y:S01]  /*06b0*/  @P6 FMUL R3, R3, 0.25 ;  /* 0x3e80000003036820 */ /* 0x000fe20000400000 */
[----:B------:R-:W-:Y:S02]  /*06c0*/  FSEL R8, R0, 1, P6 ;  /* 0x3f80000000087808 */ /* 0x000fe40003000000 */
[----:B------:R-:W-:Y:S02]  /*06d0*/  FSETP.GEU.AND P3, PT, R11, 1.175494350822287508e-38, PT ;  /* 0x008000000b00780b */ /* 0x000fe40003f6e000 */
[----:B0-----:R-:W-:-:S02]  /*06e0*/  FSETP.GT.AND P1, PT, R10, 8.50705917302346158658e+37, PT ;  /* 0x7e8000000a00780b */ /* 0x001fc40003f24000 */
[----:B------:R-:W-:Y:S02]  /*06f0*/  FSETP.GEU.AND P0, PT, R12, 1.175494350822287508e-38, PT ;  /* 0x008000000c00780b */ /* 0x000fe40003f0e000 */
[----:B------:R-:W-:Y:S01]  /*0700*/  FSETP.GEU.AND P6, PT, R10, 1.175494350822287508e-38, PT ;  /* 0x008000000a00780b */ /* 0x000fe20003fce000 */
[----:B------:R-:W-:Y:S01]  /*0710*/  @!P5 FMUL R3, R3, 16777216 ;  /* 0x4b8000000303d820 */ /* 0x000fe20000400000 */
[----:B------:R-:W-:Y:S01]  /*0720*/  @P4 FMUL R11, R11, 0.25 ;  /* 0x3e8000000b0b4820 */ /* 0x000fe20000400000 */
[----:B------:R-:W-:-:S04]  /*0730*/  @P2 FMUL R12, R12, 0.25 ;  /* 0x3e8000000c0c2820 */ /* 0x000fc80000400000 */
[----:B------:R-:W0:Y:S02]  /*0740*/  MUFU.RCP R3, R3 ;  /* 0x0000000300037308 */ /* 0x000e240000001000 */
[----:B------:R-:W-:Y:S01]  /*0750*/  @P1 FMUL R10, R10, 0.25 ;  /* 0x3e8000000a0a1820 */ /* 0x000fe20000400000 */
[----:B------:R-:W-:Y:S01]  /*0760*/  @!P3 FMUL R11, R11, 16777216 ;  /* 0x4b8000000b0bb820 */ /* 0x000fe20000400000 */
[----:B------:R-:W-:Y:S02]  /*0770*/  @!P0 FMUL R12, R12, 16777216 ;  /* 0x4b8000000c0c8820 */ /* 0x000fe40000400000 */
[----:B------:R-:W-:Y:S01]  /*0780*/  @!P6 FMUL R10, R10, 16777216 ;  /* 0x4b8000000a0ae820 */ /* 0x000fe20000400000 */
[----:B------:R-:W-:Y:S02]  /*0790*/  @!P5 FMUL R8, R8, 16777216 ;  /* 0x4b8000000808d820 */ /* 0x000fe40000400000 */
[----:B------:R-:W1:Y:S01]  /*07a0*/  MUFU.RCP R11, R11 ;  /* 0x0000000b000b7308 */ /* 0x000e620000001000 */
[----:B------:R-:W-:-:S07]  /*07b0*/  FSEL R14, R0, 1, P4 ;  /* 0x3f800000000e7808 */ /* 0x000fce0002000000 */
[----:B------:R-:W3:Y:S01]  /*07c0*/  MUFU.RCP R12, R12 ;  /* 0x0000000c000c7308 */ /* 0x000ee20000001000 */
[----:B------:R-:W-:-:S07]  /*07d0*/  FSEL R13, R0, 1, P2 ;  /* 0x3f800000000d7808 */ /* 0x000fce0001000000 */
[----:B------:R-:W4:Y:S01]  /*07e0*/  MUFU.RCP R10, R10 ;  /* 0x0000000a000a7308 */ /* 0x000f220000001000 */
[----:B------:R-:W-:Y:S01]  /*07f0*/  FSEL R15, R0, 1, P1 ;  /* 0x3f800000000f7808 */ /* 0x000fe20000800000 */
[----:B0-----:R-:W-:Y:S02]  /*0800*/  FMUL R3, R3, R8 ;  /* 0x0000000803037220 */ /* 0x001fe40000400000 */
[----:B------:R-:W0:Y:S01]  /*0810*/  LDC.64 R8, c[0x0][0x238] ;  /* 0x00008e00ff087b82 */ /* 0x000e220000000a00 */
[----:B------:R-:W-:Y:S01]  /*0820*/  @!P3 FMUL R14, R14, 16777216 ;  /* 0x4b8000000e0eb820 */ /* 0x000fe20000400000 */
[----:B------:R-:W-:Y:S01]  /*0830*/  @!P0 FMUL R13, R13, 16777216 ;  /* 0x4b8000000d0d8820 */ /* 0x000fe20000400000 */
[----:B------:R-:W-:Y:S01]  /*0840*/  @!P6 FMUL R15, R15, 16777216 ;  /* 0x4b8000000f0fe820 */ /* 0x000fe20000400000 */
[----:B------:R-:W-:Y:S01]  /*0850*/  FADD R26, R30, -R26 ;  /* 0x8000001a1e1a7221 */ /* 0x000fe20000000000 */
[----:B------:R-:W-:Y:S01]  /*0860*/  FADD R27, R31, -R27 ;  /* 0x8000001b1f1b7221 */ /* 0x000fe20000000000 */
[----:B-1----:R-:W-:Y:S01]  /*0870*/  FMUL R14, R11, R14 ;  /* 0x0000000e0b0e7220 */ /* 0x002fe20000400000 */
[----:B---3--:R-:W-:Y:S01]  /*0880*/  FMUL R13, R12, R13 ;  /* 0x0000000d0c0d7220 */ /* 0x008fe20000400000 */
[----:B----4-:R-:W-:Y:S01]  /*0890*/  FMUL R0, R10, R15 ;  /* 0x0000000f0a007220 */ /* 0x010fe20000400000 */
[----:B------:R-:W-:Y:S01]  /*08a0*/  FMUL R3, R3, R24 ;  /* 0x0000001803037220 */ /* 0x000fe20000400000 */
[----:B------:R-:W-:Y:S01]  /*08b0*/  FMUL R14, R14, R29 ;  /* 0x0000001d0e0e7220 */ /* 0x000fe20000400000 */
[----:B------:R-:W-:Y:S01]  /*08c0*/  FMUL R13, R13, R26 ;  /* 0x0000001a0d0d7220 */ /* 0x000fe20000400000 */
[----:B------:R-:W-:Y:S01]  /*08d0*/  FMUL R0, R0, R27 ;  /* 0x0000001b00007220 */ /* 0x000fe20000400000 */
[----:B------:R-:W-:-:S02]  /*08e0*/  FSETP.GEU.AND P6, PT, R7, RZ, PT ;  /* 0x000000ff0700720b */ /* 0x000fc40003fce000 */
[----:B------:R-:W-:Y:S02]  /*08f0*/  FSETP.GEU.AND P0, PT, R6, RZ, PT ;  /* 0x000000ff0600720b */ /* 0x000fe40003f0e000 */
[----:B------:R-:W-:Y:S02]  /*0900*/  SEL R7, R7, RZ, P6 ;  /* 0x000000ff07077207 */ /* 0x000fe40003000000 */
[C---:B------:R-:W-:Y:S02]  /*0910*/  FSETP.GEU.AND P1, PT, R5.reuse, RZ, PT ;  /* 0x000000ff0500720b */ /* 0x040fe40003f2e000 */
[----:B------:R-:W-:Y:S01]  /*0920*/  FSETP.GEU.AND P2, PT, R4, RZ, PT ;  /* 0x000000ff0400720b */ /* 0x000fe20003f4e000 */
[----:B0-----:R-:W-:Y:S01]  /*0930*/  IMAD.WIDE R8, R2, 0x4, R8 ;  /* 0x0000000402087825 */ /* 0x001fe200078e0208 */
[----:B------:R-:W-:Y:S02]  /*0940*/  SEL R6, R6, RZ, P0 ;  /* 0x000000ff06067207 */ /* 0x000fe40000000000 */
[----:B------:R-:W-:-:S02]  /*0950*/  SEL R5, R5, RZ, P1 ;  /* 0x000000ff05057207 */ /* 0x000fc40000800000 */
[----:B------:R-:W-:-:S05]  /*0960*/  SEL R4, R4, RZ, P2 ;  /* 0x000000ff04047207 */ /* 0x000fca0001000000 */
[----:B------:R-:W-:Y:S01]  /*0970*/  STG.E.128 desc[UR4][R8.64], R4 ;  /* 0x0000000408007986 */ /* 0x000fe2000c101d04 */
[----:B--2---:R-:W-:Y:S01]  /*0980*/  FFMA R3, R16, R3, R20 ;  /* 0x0000000310037223 */ /* 0x004fe20000000014 */
[----:B------:R-:W-:Y:S01]  /*0990*/  FFMA R14, R17, R14, R21 ;  /* 0x0000000e110e7223 */ /* 0x000fe20000000015 */
[----:B------:R-:W-:Y:S01]  /*09a0*/  FFMA R13, R18, R13, R22 ;  /* 0x0000000d120d7223 */ /* 0x000fe20000000016 */
[----:B------:R-:W-:Y:S02]  /*09b0*/  FFMA R0, R19, R0, R23 ;  /* 0x0000000013007223 */ /* 0x000fe40000000017 */
[----:B------:R-:W-:Y:S02]  /*09c0*/  FSETP.GEU.AND P5, PT, R3, RZ, PT ;  /* 0x000000ff0300720b */ /* 0x000fe40003fae000 */
[----:B------:R-:W-:Y:S02]  /*09d0*/  FSETP.GEU.AND P3, PT, R13, RZ, PT ;  /* 0x000000ff0d00720b */ /* 0x000fe40003f6e000 */
[----:B------:R-:W-:-:S02]  /*09e0*/  FSETP.GEU.AND P4, PT, R14, RZ, PT ;  /* 0x000000ff0e00720b */ /* 0x000fc40003f8e000 */
[----:B------:R-:W-:Y:S02]  /*09f0*/  FSETP.GEU.AND P6, PT, R0, RZ, PT ;  /* 0x000000ff0000720b */ /* 0x000fe40003fce000 */
[----:B------:R-:W-:Y:S02]  /*0a00*/  SEL R18, R13, RZ, P3 ;  /* 0x000000ff0d127207 */ /* 0x000fe40001800000 */
[----:B------:R-:W-:Y:S02]  /*0a10*/  SEL R17, R14, RZ, P4 ;  /* 0x000000ff0e117207 */ /* 0x000fe40002000000 */
[----:B------:R-:W-:Y:S02]  /*0a20*/  SEL R16, R3, RZ, P5 ;  /* 0x000000ff03107207 */ /* 0x000fe40002800000 */
[----:B------:R-:W-:-:S05]  /*0a30*/  SEL R19, R0, RZ, P6 ;  /* 0x000000ff00137207 */ /* 0x000fca0003000000 */
[----:B------:R-:W-:Y:S01]  /*0a40*/  STG.E.128 desc[UR4][R8.64+0x800], R16 ;  /* 0x0008001008007986 */ /* 0x000fe2000c101d04 */
[----:B------:R-:W-:Y:S05]  /*0a50*/  EXIT ;  /* 0x000000000000794d */ /* 0x000fea0003800000 */
.L_x_0:
[----:B------:R-:W-:-:S00]  /*0a60*/  BRA `(.L_x_0) ;  /* 0xfffffffc00fc7947 */ /* 0x000fc0000383ffff */
[----:B------:R-:W-:-:S00]  /*0a70*/  NOP ;  /* 0x0000000000007918 */ /* 0x000fc00000000000 */
        /* <DEDUP_REMOVED lines=8> */
.L_x_1:


//--------------------- .nv.global.init           --------------------------
	.section	.nv.global.init,"aw",@progbits
.nv.global.init:
	.type		_$_str,@object
	.size		_$_str,(_$_str_$_2 - _$_str)
_$_str:
        /*0000*/ 	.byte	0x5f, 0x5f, 0x43, 0x55, 0x44, 0x41, 0x5f, 0x46, 0x54, 0x5a, 0x00
	.type		_$_str_$_2,@object
	.size		_$_str_$_2,(.L_1 - _$_str_$_2)
_$_str_$_2:
        /*000b*/ 	.byte	0x5f, 0x5f, 0x43, 0x55, 0x44, 0x41, 0x5f, 0x50, 0x52, 0x45, 0x43, 0x5f, 0x53, 0x51, 0x52, 0x54
        /*001b*/ 	.byte	0x00
.L_1:


//--------------------- .nv.constant0.triton_poi_fused__native_batch_norm_legit_no_training_relu_6 --------------------------
	.section	.nv.constant0.triton_poi_fused__native_batch_norm_legit_no_training_relu_6,"a",@progbits
	.sectionflags	@""
	.align	4
.nv.constant0.triton_poi_fused__native_batch_norm_legit_no_training_relu_6:
	.zero		580
